	.headerflags	@"EF_CUDA_TEXMODE_UNIFIED EF_CUDA_64BIT_ADDRESS EF_CUDA_ACCELERATORS EF_CUDA_SM90 EF_CUDA_VIRTUAL_SM(EF_CUDA_SM90)"
	.elftype	@"ET_EXEC"


//--------------------- .nv.info                  --------------------------
	.section	.nv.info,"",@"SHT_CUDA_INFO"
	.align	4


	//----- nvinfo : EIATTR_REGCOUNT
	.align		4
        /*0000*/ 	.byte	0x04, 0x2f
        /*0002*/ 	.short	(.L_1 - .L_0)
	.align		4
.L_0:
        /*0004*/ 	.word	index@(triton_poi_fused_convolution_relu_threshold_backward_0)
        /*0008*/ 	.word	0x0000000c


	//----- nvinfo : EIATTR_MIN_STACK_SIZE
	.align		4
.L_1:
        /*000c*/ 	.byte	0x04, 0x12
        /*000e*/ 	.short	(.L_3 - .L_2)
	.align		4
.L_2:
        /*0010*/ 	.word	index@(triton_poi_fused_convolution_relu_threshold_backward_0)
        /*0014*/ 	.word	0x00000000


	//----- nvinfo : EIATTR_FRAME_SIZE
	.align		4
.L_3:
        /*0018*/ 	.byte	0x04, 0x11
        /*001a*/ 	.short	(.L_5 - .L_4)
	.align		4
.L_4:
        /*001c*/ 	.word	index@(triton_poi_fused_convolution_relu_threshold_backward_0)
        /*0020*/ 	.word	0x00000000


	//----- nvinfo : EIATTR_MIN_STACK_SIZE
	.align		4
.L_5:
        /*0024*/ 	.byte	0x04, 0x12
        /*0026*/ 	.short	(.L_7 - .L_6)
	.align		4
.L_6:
        /*0028*/ 	.word	index@(triton_poi_fused_convolution_relu_threshold_backward_0)
        /*002c*/ 	.word	0x00000000
.L_7:


//--------------------- .nv.info.triton_poi_fused_convolution_relu_threshold_backward_0 --------------------------
	.section	.nv.info.triton_poi_fused_convolution_relu_threshold_backward_0,"",@"SHT_CUDA_INFO"
	.sectionflags	@""
	.align	4


	//----- nvinfo : EIATTR_CUDA_API_VERSION
	.align		4
        /*0000*/ 	.byte	0x04, 0x37
        /*0002*/ 	.short	(.L_9 - .L_8)
.L_8:
        /*0004*/ 	.word	0x0000007c


	//----- nvinfo : EIATTR_KPARAM_INFO
	.align		4
.L_9:
        /*0008*/ 	.byte	0x04, 0x17
        /*000a*/ 	.short	(.L_11 - .L_10)
.L_10:
        /*000c*/ 	.word	0x00000000
        /*0010*/ 	.short	0x0003
        /*0012*/ 	.short	0x0018
        /*0014*/ 	.byte	0x00, 0xf0, 0x11, 0x00


	//----- nvinfo : EIATTR_KPARAM_INFO
	.align		4
.L_11:
        /*0018*/ 	.byte	0x04, 0x17
        /*001a*/ 	.short	(.L_13 - .L_12)
.L_12:
        /*001c*/ 	.word	0x00000000
        /*0020*/ 	.short	0x0002
        /*0022*/ 	.short	0x0010
        /*0024*/ 	.byte	0x00, 0xf4, 0x21, 0x00


	//----- nvinfo : EIATTR_KPARAM_INFO
	.align		4
.L_13:
        /*0028*/ 	.byte	0x04, 0x17
        /*002a*/ 	.short	(.L_15 - .L_14)
.L_14:
        /*002c*/ 	.word	0x00000000
        /*0030*/ 	.short	0x0001
        /*0032*/ 	.short	0x0008
        /*0034*/ 	.byte	0x00, 0xf4, 0x21, 0x00


	//----- nvinfo : EIATTR_KPARAM_INFO
	.align		4
.L_15:
        /*0038*/ 	.byte	0x04, 0x17
        /*003a*/ 	.short	(.L_17 - .L_16)
.L_16:
        /*003c*/ 	.word	0x00000000
        /*0040*/ 	.short	0x0000
        /*0042*/ 	.short	0x0000
        /*0044*/ 	.byte	0x00, 0xf4, 0x21, 0x00


	//----- nvinfo : EIATTR_SPARSE_MMA_MASK
	.align		4
.L_17:
        /*0048*/ 	.byte	0x03, 0x50
        /*004a*/ 	.short	0x0000


	//----- nvinfo : EIATTR_MAXREG_COUNT
	.align		4
        /*004c*/ 	.byte	0x03, 0x1b
        /*004e*/ 	.short	0x00ff


	//----- nvinfo : EIATTR_EXIT_INSTR_OFFSETS
	.align		4
        /*0050*/ 	.byte	0x04, 0x1c
        /*0052*/ 	.short	(.L_19 - .L_18)


	//   ....[0]....
.L_18:
        /*0054*/ 	.word	0x000001e0


	//   ....[1]....
        /*0058*/ 	.word	0x00000200


	//----- nvinfo : EIATTR_REQNTID
	.align		4
.L_19:
        /*005c*/ 	.byte	0x04, 0x10
        /*005e*/ 	.short	(.L_21 - .L_20)
.L_20:
        /*0060*/ 	.word	0x00000080
        /*0064*/ 	.word	0x00000001
        /*0068*/ 	.word	0x00000001


	//----- nvinfo : EIATTR_CBANK_PARAM_SIZE
	.align		4
.L_21:
        /*006c*/ 	.byte	0x03, 0x19
        /*006e*/ 	.short	0x001c


	//----- nvinfo : EIATTR_PARAM_CBANK
	.align		4
        /*0070*/ 	.byte	0x04, 0x0a
        /*0072*/ 	.short	(.L_23 - .L_22)
	.align		4
.L_22:
        /*0074*/ 	.word	index@(.nv.constant0.triton_poi_fused_convolution_relu_threshold_backward_0)
        /*0078*/ 	.short	0x0210
        /*007a*/ 	.short	0x001c


	//----- nvinfo : EIATTR_SW_WAR
	.align		4
.L_23:
        /*007c*/ 	.byte	0x04, 0x36
        /*007e*/ 	.short	(.L_25 - .L_24)
.L_24:
        /*0080*/ 	.word	0x00000008
.L_25:


//--------------------- .nv.callgraph             --------------------------
	.section	.nv.callgraph,"",@"SHT_CUDA_CALLGRAPH"
	.align	4
	.sectionentsize	8
	.align		4
        /*0000*/ 	.word	0x00000000
	.align		4
        /*0004*/ 	.word	0xffffffff
	.align		4
        /*0008*/ 	.word	0x00000000
	.align		4
        /*000c*/ 	.word	0xfffffffe
	.align		4
        /*0010*/ 	.word	0x00000000
	.align		4
        /*0014*/ 	.word	0xfffffffd
	.align		4
        /*0018*/ 	.word	0x00000000
	.align		4
        /*001c*/ 	.word	0xfffffffc


//--------------------- .text.triton_poi_fused_convolution_relu_threshold_backward_0 --------------------------
	.section	.text.triton_poi_fused_convolution_relu_threshold_backward_0,"ax",@progbits
	.align	128
        .global         triton_poi_fused_convolution_relu_threshold_backward_0
        .type           triton_poi_fused_convolution_relu_threshold_backward_0,@function
        .size           triton_poi_fused_convolution_relu_threshold_backward_0,(.L_x_1 - triton_poi_fused_convolution_relu_threshold_backward_0)
        .other          triton_poi_fused_convolution_relu_threshold_backward_0,@"STO_CUDA_ENTRY STV_DEFAULT"
triton_poi_fused_convolution_relu_threshold_backward_0:
.text.triton_poi_fused_convolution_relu_threshold_backward_0:
[----:B------:R-:W0:Y:S02]  /*0000*/  LDC R1, c[0x0][0x28] ;  /* 0x00000a00ff017b82 */ /* 0x000e240000000800 */
[----:B------:R-:W1:Y:S01]  /*0010*/  S2R R0, SR_TID.X ;  /* 0x0000000000007919 */ /* 0x000e620000002100 */
[----:B------:R-:W2:Y:S01]  /*0020*/  LDC.64 R4, c[0x0][0x218] ;  /* 0x00008600ff047b82 */ /* 0x000ea20000000a00 */
[----:B------:R-:W-:Y:S01]  /*0030*/  ULDC.64 UR4, c[0x0][0x208] ;  /* 0x0000820000047ab9 */ /* 0x000fe20000000a00 */
[----:B------:R-:W-:Y:S01]  /*0040*/  ULDC.64 UR6, c[0x0][0x220] ;  /* 0x0000880000067ab9 */ /* 0x000fe20000000a00 */
[----:B------:R-:W3:Y:S01]  /*0050*/  S2R R7, SR_CTAID.X ;  /* 0x0000000000077919 */ /* 0x000ee20000002500 */
[----:B-1----:R-:W-:Y:S02]  /*0060*/  LOP3.LUT R0, R0, 0x7f, RZ, 0xc0, !PT ;  /* 0x0000007f00007812 */ /* 0x002fe400078ec0ff */
[----:B---3--:R-:W-:-:S03]  /*0070*/  SHF.R.S32.HI R2, RZ, 0x18, R7 ;  /* 0x00000018ff027819 */ /* 0x008fc60000011407 */
[----:B------:R-:W-:Y:S01]  /*0080*/  IMAD R7, R7, 0x80, R0 ;  /* 0x0000008007077824 */ /* 0x000fe200078e0200 */
[----:B------:R-:W-:Y:S02]  /*0090*/  SGXT R0, R2, 0x1 ;  /* 0x000000010200781a */ /* 0x000fe40000000200 */
[----:B------:R-:W1:Y:S02]  /*00a0*/  LDC.64 R2, c[0x0][0x210] ;  /* 0x00008400ff027b82 */ /* 0x000e640000000a00 */
[----:B------:R-:W-:Y:S02]  /*00b0*/  ISETP.GE.AND P0, PT, R7, 0x100, PT ;  /* 0x000001000700780c */ /* 0x000fe40003f06270 */
[----:B------:R-:W-:-:S04]  /*00c0*/  LEA.HI R0, R0, R7, RZ, 0x4 ;  /* 0x0000000700007211 */ /* 0x000fc800078f20ff */
[----:B------:R-:W-:-:S04]  /*00d0*/  SHF.R.S32.HI R0, RZ, 0x4, R0 ;  /* 0x00000004ff007819 */ /* 0x000fc80000011400 */
[----:B------:R-:W-:-:S04]  /*00e0*/  LEA.HI R6, R0, R0, RZ, 0x2 ;  /* 0x0000000000067211 */ /* 0x000fc800078f10ff */
[----:B------:R-:W-:-:S05]  /*00f0*/  LOP3.LUT R9, R6, 0xfffffffc, RZ, 0xc0, !PT ;  /* 0xfffffffc06097812 */ /* 0x000fca00078ec0ff */
[----:B------:R-:W-:Y:S02]  /*0100*/  IMAD.IADD R9, R0, 0x1, -R9 ;  /* 0x0000000100097824 */ /* 0x000fe400078e0a09 */
[----:B------:R-:W-:Y:S02]  /*0110*/  IMAD.MOV.U32 R0, RZ, RZ, RZ ;  /* 0x000000ffff007224 */ /* 0x000fe400078e00ff */
[----:B--2---:R-:W-:-:S04]  /*0120*/  IMAD.WIDE R4, R9, 0x4, R4 ;  /* 0x0000000409047825 */ /* 0x004fc800078e0204 */
[----:B------:R-:W-:Y:S02]  /*0130*/  IMAD.MOV.U32 R9, RZ, RZ, RZ ;  /* 0x000000ffff097224 */ /* 0x000fe400078e00ff */
[----:B-1----:R-:W-:-:S04]  /*0140*/  IMAD.WIDE R2, R7, 0x4, R2 ;  /* 0x0000000407027825 */ /* 0x002fc800078e0202 */
[----:B------:R-:W2:Y:S04]  /*0150*/  @!P0 LDG.E.EL R9, desc[UR4][R4.64] ;  /* 0x0000000404098981 */ /* 0x000ea8000c2e1900 */
[----:B------:R-:W2:Y:S02]  /*0160*/  @!P0 LDG.E R0, desc[UR4][R2.64] ;  /* 0x0000000402008981 */ /* 0x000ea4000c1e1900 */
[----:B--2---:R-:W-:Y:S01]  /*0170*/  FADD R6, R9, R0 ;  /* 0x0000000009067221 */ /* 0x004fe20000000000 */
[----:B------:R-:W-:-:S04]  /*0180*/  FSETP.GEU.AND P1, PT, R0, -R9, PT ;  /* 0x800000090000720b */ /* 0x000fc80003f2e000 */
[----:B------:R-:W-:Y:S02]  /*0190*/  FSEL R0, R6, RZ, P1 ;  /* 0x000000ff06007208 */ /* 0x000fe40000800000 */
[----:B------:R-:W-:Y:S02]  /*01a0*/  IADD3 R6, P2, R7, UR6, RZ ;  /* 0x0000000607067c10 */ /* 0x000fe4000ff5e0ff */
[----:B------:R-:W-:Y:S02]  /*01b0*/  FSETP.GTU.AND P1, PT, R0, RZ, PT ;  /* 0x000000ff0000720b */ /* 0x000fe40003f2c000 */
[----:B------:R-:W-:Y:S02]  /*01c0*/  LEA.HI.X.SX32 R7, R7, UR7, 0x1, P2 ;  /* 0x0000000707077c11 */ /* 0x000fe400090f0eff */
[----:B------:R-:W-:Y:S01]  /*01d0*/  SEL R9, RZ, 0x1, P1 ;  /* 0x00000001ff097807 */ /* 0x000fe20000800000 */
[----:B------:R-:W-:Y:S08]  /*01e0*/  @P0 EXIT ;  /* 0x000000000000094d */ /* 0x000ff00003800000 */
[----:B------:R-:W-:Y:S01]  /*01f0*/  STG.E.U8 desc[UR4][R6.64], R9 ;  /* 0x0000000906007986 */ /* 0x000fe2000c101104 */
[----:B------:R-:W-:Y:S05]  /*0200*/  EXIT ;  /* 0x000000000000794d */ /* 0x000fea0003800000 */
.L_x_0:
[----:B------:R-:W-:-:S00]  /*0210*/  BRA `(.L_x_0) ;  /* 0xfffffffc00fc7947 */ /* 0x000fc0000383ffff */
[----:B------:R-:W-:-:S00]  /*0220*/  NOP ;  /* 0x0000000000007918 */ /* 0x000fc00000000000 */
        /* <DEDUP_REMOVED lines=13> */
.L_x_1:


//--------------------- .nv.constant0.triton_poi_fused_convolution_relu_threshold_backward_0 --------------------------
	.section	.nv.constant0.triton_poi_fused_convolution_relu_threshold_backward_0,"a",@progbits
	.sectionflags	@""
	.align	4
.nv.constant0.triton_poi_fused_convolution_relu_threshold_backward_0:
	.zero		556
